	.headerflags	@"EF_CUDA_TEXMODE_UNIFIED EF_CUDA_64BIT_ADDRESS EF_CUDA_ACCELERATORS EF_CUDA_SM90 EF_CUDA_VIRTUAL_SM(EF_CUDA_SM90)"
	.elftype	@"ET_EXEC"


//--------------------- .nv.info                  --------------------------
	.section	.nv.info,"",@"SHT_CUDA_INFO"
	.align	4


	//----- nvinfo : EIATTR_REGCOUNT
	.align		4
        /*0000*/ 	.byte	0x04, 0x2f
        /*0002*/ 	.short	(.L_3 - .L_2)
	.align		4
.L_2:
        /*0004*/ 	.word	index@(triton_poi_fused__native_batch_norm_legit_no_training_cat_relu_44)
        /*0008*/ 	.word	0x00000038


	//----- nvinfo : EIATTR_MIN_STACK_SIZE
	.align		4
.L_3:
        /*000c*/ 	.byte	0x04, 0x12
        /*000e*/ 	.short	(.L_5 - .L_4)
	.align		4
.L_4:
        /*0010*/ 	.word	index@(triton_poi_fused__native_batch_norm_legit_no_training_cat_relu_44)
        /*0014*/ 	.word	0x00000000


	//----- nvinfo : EIATTR_FRAME_SIZE
	.align		4
.L_5:
        /*0018*/ 	.byte	0x04, 0x11
        /*001a*/ 	.short	(.L_7 - .L_6)
	.align		4
.L_6:
        /*001c*/ 	.word	index@(triton_poi_fused__native_batch_norm_legit_no_training_cat_relu_44)
        /*0020*/ 	.word	0x00000000


	//----- nvinfo : EIATTR_MIN_STACK_SIZE
	.align		4
.L_7:
        /*0024*/ 	.byte	0x04, 0x12
        /*0026*/ 	.short	(.L_9 - .L_8)
	.align		4
.L_8:
        /*0028*/ 	.word	index@(triton_poi_fused__native_batch_norm_legit_no_training_cat_relu_44)
        /*002c*/ 	.word	0x00000000
.L_9:


//--------------------- .nv.info.triton_poi_fused__native_batch_norm_legit_no_training_cat_relu_44 --------------------------
	.section	.nv.info.triton_poi_fused__native_batch_norm_legit_no_training_cat_relu_44,"",@"SHT_CUDA_INFO"
	.sectionflags	@""
	.align	4


	//----- nvinfo : EIATTR_CUDA_API_VERSION
	.align		4
        /*0000*/ 	.byte	0x04, 0x37
        /*0002*/ 	.short	(.L_11 - .L_10)
.L_10:
        /*0004*/ 	.word	0x0000007c


	//----- nvinfo : EIATTR_KPARAM_INFO
	.align		4
.L_11:
        /*0008*/ 	.byte	0x04, 0x17
        /*000a*/ 	.short	(.L_13 - .L_12)
.L_12:
        /*000c*/ 	.word	0x00000000
        /*0010*/ 	.short	0x0008
        /*0012*/ 	.short	0x0040
        /*0014*/ 	.byte	0x00, 0xf0, 0x11, 0x00


	//----- nvinfo : EIATTR_KPARAM_INFO
	.align		4
.L_13:
        /*0018*/ 	.byte	0x04, 0x17
        /*001a*/ 	.short	(.L_15 - .L_14)
.L_14:
        /*001c*/ 	.word	0x00000000
        /*0020*/ 	.short	0x0007
        /*0022*/ 	.short	0x0038
        /*0024*/ 	.byte	0x00, 0xf4, 0x21, 0x00


	//----- nvinfo : EIATTR_KPARAM_INFO
	.align		4
.L_15:
        /*0028*/ 	.byte	0x04, 0x17
        /*002a*/ 	.short	(.L_17 - .L_16)
.L_16:
        /*002c*/ 	.word	0x00000000
        /*0030*/ 	.short	0x0006
        /*0032*/ 	.short	0x0030
        /*0034*/ 	.byte	0x00, 0xf4, 0x21, 0x00


	//----- nvinfo : EIATTR_KPARAM_INFO
	.align		4
.L_17:
        /*0038*/ 	.byte	0x04, 0x17
        /*003a*/ 	.short	(.L_19 - .L_18)
.L_18:
        /*003c*/ 	.word	0x00000000
        /*0040*/ 	.short	0x0005
        /*0042*/ 	.short	0x0028
        /*0044*/ 	.byte	0x00, 0xf4, 0x21, 0x00


	//----- nvinfo : EIATTR_KPARAM_INFO
	.align		4
.L_19:
        /*0048*/ 	.byte	0x04, 0x17
        /*004a*/ 	.short	(.L_21 - .L_20)
.L_20:
        /*004c*/ 	.word	0x00000000
        /*0050*/ 	.short	0x0004
        /*0052*/ 	.short	0x0020
        /*0054*/ 	.byte	0x00, 0xf4, 0x21, 0x00


	//----- nvinfo : EIATTR_KPARAM_INFO
	.align		4
.L_21:
        /*0058*/ 	.byte	0x04, 0x17
        /*005a*/ 	.short	(.L_23 - .L_22)
.L_22:
        /*005c*/ 	.word	0x00000000
        /*0060*/ 	.short	0x0003
        /*0062*/ 	.short	0x0018
        /*0064*/ 	.byte	0x00, 0xf4, 0x21, 0x00


	//----- nvinfo : EIATTR_KPARAM_INFO
	.align		4
.L_23:
        /*0068*/ 	.byte	0x04, 0x17
        /*006a*/ 	.short	(.L_25 - .L_24)
.L_24:
        /*006c*/ 	.word	0x00000000
        /*0070*/ 	.short	0x0002
        /*0072*/ 	.short	0x0010
        /*0074*/ 	.byte	0x00, 0xf4, 0x21, 0x00


	//----- nvinfo : EIATTR_KPARAM_INFO
	.align		4
.L_25:
        /*0078*/ 	.byte	0x04, 0x17
        /*007a*/ 	.short	(.L_27 - .L_26)
.L_26:
        /*007c*/ 	.word	0x00000000
        /*0080*/ 	.short	0x0001
        /*0082*/ 	.short	0x0008
        /*0084*/ 	.byte	0x00, 0xf4, 0x21, 0x00


	//----- nvinfo : EIATTR_KPARAM_INFO
	.align		4
.L_27:
        /*0088*/ 	.byte	0x04, 0x17
        /*008a*/ 	.short	(.L_29 - .L_28)
.L_28:
        /*008c*/ 	.word	0x00000000
        /*0090*/ 	.short	0x0000
        /*0092*/ 	.short	0x0000
        /*0094*/ 	.byte	0x00, 0xf4, 0x21, 0x00


	//----- nvinfo : EIATTR_SPARSE_MMA_MASK
	.align		4
.L_29:
        /*0098*/ 	.byte	0x03, 0x50
        /*009a*/ 	.short	0x0000


	//----- nvinfo : EIATTR_MAXREG_COUNT
	.align		4
        /*009c*/ 	.byte	0x03, 0x1b
        /*009e*/ 	.short	0x00ff


	//----- nvinfo : EIATTR_EXIT_INSTR_OFFSETS
	.align		4
        /*00a0*/ 	.byte	0x04, 0x1c
        /*00a2*/ 	.short	(.L_31 - .L_30)


	//   ....[0]....
.L_30:
        /*00a4*/ 	.word	0x00001220


	//   ....[1]....
        /*00a8*/ 	.word	0x00001240


	//----- nvinfo : EIATTR_REQNTID
	.align		4
.L_31:
        /*00ac*/ 	.byte	0x04, 0x10
        /*00ae*/ 	.short	(.L_33 - .L_32)
.L_32:
        /*00b0*/ 	.word	0x00000080
        /*00b4*/ 	.word	0x00000001
        /*00b8*/ 	.word	0x00000001


	//----- nvinfo : EIATTR_CBANK_PARAM_SIZE
	.align		4
.L_33:
        /*00bc*/ 	.byte	0x03, 0x19
        /*00be*/ 	.short	0x0044


	//----- nvinfo : EIATTR_PARAM_CBANK
	.align		4
        /*00c0*/ 	.byte	0x04, 0x0a
        /*00c2*/ 	.short	(.L_35 - .L_34)
	.align		4
.L_34:
        /*00c4*/ 	.word	index@(.nv.constant0.triton_poi_fused__native_batch_norm_legit_no_training_cat_relu_44)
        /*00c8*/ 	.short	0x0210
        /*00ca*/ 	.short	0x0044


	//----- nvinfo : EIATTR_SW_WAR
	.align		4
.L_35:
        /*00cc*/ 	.byte	0x04, 0x36
        /*00ce*/ 	.short	(.L_37 - .L_36)
.L_36:
        /*00d0*/ 	.word	0x00000008
.L_37:


//--------------------- .nv.callgraph             --------------------------
	.section	.nv.callgraph,"",@"SHT_CUDA_CALLGRAPH"
	.align	4
	.sectionentsize	8
	.align		4
        /*0000*/ 	.word	0x00000000
	.align		4
        /*0004*/ 	.word	0xffffffff
	.align		4
        /*0008*/ 	.word	0x00000000
	.align		4
        /*000c*/ 	.word	0xfffffffe
	.align		4
        /*0010*/ 	.word	0x00000000
	.align		4
        /*0014*/ 	.word	0xfffffffd
	.align		4
        /*0018*/ 	.word	0x00000000
	.align		4
        /*001c*/ 	.word	0xfffffffc


//--------------------- .nv.constant4             --------------------------
	.section	.nv.constant4,"a",@progbits
	.align	8
	.align		8
.nv.constant4:
        /*0000*/ 	.dword	_$_str
	.align		8
        /*0008*/ 	.dword	_$_str_$_2


//--------------------- .text.triton_poi_fused__native_batch_norm_legit_no_training_cat_relu_44 --------------------------
	.section	.text.triton_poi_fused__native_batch_norm_legit_no_training_cat_relu_44,"ax",@progbits
	.align	128
        .global         triton_poi_fused__native_batch_norm_legit_no_training_cat_relu_44
        .type           triton_poi_fused__native_batch_norm_legit_no_training_cat_relu_44,@function
        .size           triton_poi_fused__native_batch_norm_legit_no_training_cat_relu_44,(.L_x_1 - triton_poi_fused__native_batch_norm_legit_no_training_cat_relu_44)
        .other          triton_poi_fused__native_batch_norm_legit_no_training_cat_relu_44,@"STO_CUDA_ENTRY STV_DEFAULT"
triton_poi_fused__native_batch_norm_legit_no_training_cat_relu_44:
.text.triton_poi_fused__native_batch_norm_legit_no_training_cat_relu_44:
[----:B------:R-:W0:Y:S01]  /*0000*/  LDC R1, c[0x0][0x28] ;  /* 0x00000a00ff017b82 */ /* 0x000e220000000800 */
[----:B------:R-:W1:Y:S07]  /*0010*/  S2R R0, SR_TID.X ;  /* 0x0000000000007919 */ /* 0x000e6e0000002100 */
[----:B------:R-:W2:Y:S01]  /*0020*/  LDC.64 R2, c[0x0][0x228] ;  /* 0x00008a00ff027b82 */ /* 0x000ea20000000a00 */
[----:B------:R-:W-:Y:S01]  /*0030*/  CS2R R10, SRZ ;  /* 0x00000000000a7805 */ /* 0x000fe2000001ff00 */
[----:B------:R-:W-:Y:S01]  /*0040*/  ULDC.64 UR4, c[0x0][0x208] ;  /* 0x0000820000047ab9 */ /* 0x000fe20000000a00 */
[----:B------:R-:W3:Y:S01]  /*0050*/  S2R R5, SR_CTAID.X ;  /* 0x0000000000057919 */ /* 0x000ee20000002500 */
[----:B------:R-:W-:-:S02]  /*0060*/  IMAD.MOV.U32 R12, RZ, RZ, RZ ;  /* 0x000000ffff0c7224 */ /* 0x000fc400078e00ff */
[----:B------:R-:W-:Y:S02]  /*0070*/  IMAD.MOV.U32 R26, RZ, RZ, RZ ;  /* 0x000000ffff1a7224 */ /* 0x000fe400078e00ff */
[----:B------:R-:W-:Y:S01]  /*0080*/  IMAD.MOV.U32 R23, RZ, RZ, RZ ;  /* 0x000000ffff177224 */ /* 0x000fe200078e00ff */
[----:B------:R-:W4:Y:S01]  /*0090*/  LDC.64 R24, c[0x0][0x220] ;  /* 0x00008800ff187b82 */ /* 0x000f220000000a00 */
[----:B------:R-:W-:-:S07]  /*00a0*/  IMAD.MOV.U32 R45, RZ, RZ, 0x3e800000 ;  /* 0x3e800000ff2d7424 */ /* 0x000fce00078e00ff */
[----:B------:R-:W5:Y:S01]  /*00b0*/  LDC.64 R16, c[0x0][0x230] ;  /* 0x00008c00ff107b82 */ /* 0x000f620000000a00 */
[----:B------:R-:W-:Y:S01]  /*00c0*/  IMAD.MOV.U32 R35, RZ, RZ, RZ ;  /* 0x000000ffff237224 */ /* 0x000fe200078e00ff */
[----:B------:R-:W-:Y:S02]  /*00d0*/  CS2R R36, SRZ ;  /* 0x0000000000247805 */ /* 0x000fe4000001ff00 */
[----:B------:R-:W-:Y:S01]  /*00e0*/  CS2R R38, SRZ ;  /* 0x0000000000267805 */ /* 0x000fe2000001ff00 */
[----:B------:R-:W-:Y:S01]  /*00f0*/  IMAD.MOV.U32 R46, RZ, RZ, RZ ;  /* 0x000000ffff2e7224 */ /* 0x000fe200078e00ff */
[----:B------:R-:W-:Y:S02]  /*0100*/  CS2R R40, SRZ ;  /* 0x0000000000287805 */ /* 0x000fe4000001ff00 */
[----:B------:R-:W2:Y:S01]  /*0110*/  LDC.64 R52, c[0x0][0x210] ;  /* 0x00008400ff347b82 */ /* 0x000ea20000000a00 */
[----:B------:R-:W-:Y:S01]  /*0120*/  CS2R R42, SRZ ;  /* 0x00000000002a7805 */ /* 0x000fe2000001ff00 */
[----:B------:R-:W-:Y:S01]  /*0130*/  IMAD.MOV.U32 R44, RZ, RZ, RZ ;  /* 0x000000ffff2c7224 */ /* 0x000fe200078e00ff */
[----:B------:R-:W-:Y:S01]  /*0140*/  ULDC.64 UR6, c[0x0][0x218] ;  /* 0x0000860000067ab9 */ /* 0x000fe20000000a00 */
[----:B-1----:R-:W-:Y:S01]  /*0150*/  IMAD.SHL.U32 R0, R0, 0x4, RZ ;  /* 0x0000000400007824 */ /* 0x002fe200078e00ff */
[----:B---3--:R-:W-:-:S04]  /*0160*/  SHF.R.S32.HI R4, RZ, 0x15, R5 ;  /* 0x00000015ff047819 */ /* 0x008fc80000011405 */
[----:B------:R-:W-:Y:S02]  /*0170*/  LOP3.LUT R0, R0, 0x1fc, RZ, 0xc0, !PT ;  /* 0x000001fc00007812 */ /* 0x000fe400078ec0ff */
[----:B------:R-:W-:-:S03]  /*0180*/  SGXT R4, R4, 0x1 ;  /* 0x000000010404781a */ /* 0x000fc60000000200 */
[----:B------:R-:W-:-:S04]  /*0190*/  IMAD R5, R5, 0x400, R0 ;  /* 0x0000040005057824 */ /* 0x000fc800078e0200 */
[C---:B------:R-:W-:Y:S01]  /*01a0*/  VIADD R47, R5.reuse, 0x200 ;  /* 0x00000200052f7836 */ /* 0x040fe20000000000 */
[C---:B------:R-:W-:Y:S02]  /*01b0*/  LEA.HI R0, R4.reuse, R5, RZ, 0x6 ;  /* 0x0000000504007211 */ /* 0x040fe400078f30ff */
[----:B------:R-:W-:Y:S02]  /*01c0*/  ISETP.GE.AND P1, PT, R5, 0x15a00, PT ;  /* 0x00015a000500780c */ /* 0x000fe40003f26270 */
[----:B------:R-:W-:Y:S02]  /*01d0*/  SHF.R.S32.HI R27, RZ, 0x6, R0 ;  /* 0x00000006ff1b7819 */ /* 0x000fe40000011400 */
[----:B------:R-:W-:-:S03]  /*01e0*/  LEA.HI R4, R4, R47, RZ, 0x6 ;  /* 0x0000002f04047211 */ /* 0x000fc600078f30ff */
[----:B------:R-:W-:-:S05]  /*01f0*/  IMAD.HI R6, R27, 0x17ad2209, RZ ;  /* 0x17ad22091b067827 */ /* 0x000fca00078e02ff */
[----:B------:R-:W-:-:S04]  /*0200*/  SHF.R.U32.HI R7, RZ, 0x1f, R6 ;  /* 0x0000001fff077819 */ /* 0x000fc80000011606 */
[----:B------:R-:W-:Y:S02]  /*0210*/  LEA.HI.SX32 R6, R6, R7, 0x1b ;  /* 0x0000000706067211 */ /* 0x000fe400078fdaff */
[----:B------:R-:W-:-:S03]  /*0220*/  SHF.R.S32.HI R4, RZ, 0x6, R4 ;  /* 0x00000006ff047819 */ /* 0x000fc60000011404 */
[----:B------:R-:W-:Y:S02]  /*0230*/  IMAD R27, R6, -0x15a, R27 ;  /* 0xfffffea6061b7824 */ /* 0x000fe400078e021b */
[----:B------:R-:W-:-:S04]  /*0240*/  IMAD.HI R8, R4, 0x17ad2209, RZ ;  /* 0x17ad220904087827 */ /* 0x000fc800078e02ff */
[----:B--2---:R-:W-:Y:S01]  /*0250*/  IMAD.WIDE R6, R27, 0x4, R2 ;  /* 0x000000041b067825 */ /* 0x004fe200078e0202 */
[----:B------:R-:W-:-:S04]  /*0260*/  SHF.R.U32.HI R9, RZ, 0x1f, R8 ;  /* 0x0000001fff097819 */ /* 0x000fc80000011608 */
[----:B------:R-:W2:Y:S04]  /*0270*/  @!P1 LDG.E.EL R10, desc[UR4][R6.64] ;  /* 0x00000004060a9981 */ /* 0x000ea8000c2e1900 */
[----:B------:R-:W3:Y:S01]  /*0280*/  @!P1 LDG.E.EL R11, desc[UR4][R6.64] ;  /* 0x00000004060b9981 */ /* 0x000ee2000c2e1900 */
[----:B------:R-:W-:Y:S02]  /*0290*/  LEA.HI.SX32 R9, R8, R9, 0x1b ;  /* 0x0000000908097211 */ /* 0x000fe400078fdaff */
[----:B------:R-:W-:Y:S01]  /*02a0*/  ISETP.GE.AND P0, PT, R47, 0x15a00, PT ;  /* 0x00015a002f00780c */ /* 0x000fe20003f06270 */
[----:B------:R-:W4:Y:S01]  /*02b0*/  @!P1 LDG.E.EL R12, desc[UR4][R6.64] ;  /* 0x00000004060c9981 */ /* 0x000f22000c2e1900 */
[----:B------:R-:W-:Y:S02]  /*02c0*/  IMAD.MOV.U32 R8, RZ, RZ, RZ ;  /* 0x000000ffff087224 */ /* 0x000fe400078e00ff */
[----:B------:R-:W-:-:S02]  /*02d0*/  IMAD R18, R9, -0x15a, R4 ;  /* 0xfffffea609127824 */ /* 0x000fc400078e0204 */
[----:B------:R-:W-:Y:S02]  /*02e0*/  IMAD.MOV.U32 R4, RZ, RZ, RZ ;  /* 0x000000ffff047224 */ /* 0x000fe400078e00ff */
[----:B------:R-:W-:Y:S01]  /*02f0*/  IMAD.WIDE R2, R18, 0x4, R2 ;  /* 0x0000000412027825 */ /* 0x000fe200078e0202 */
[----:B------:R1:W5:Y:S04]  /*0300*/  @!P1 LDG.E.EL R8, desc[UR4][R6.64] ;  /* 0x0000000406089981 */ /* 0x000368000c2e1900 */
[----:B------:R-:W5:Y:S04]  /*0310*/  @!P0 LDG.E.EL R4, desc[UR4][R2.64] ;  /* 0x0000000402048981 */ /* 0x000f68000c2e1900 */
[----:B------:R-:W5:Y:S04]  /*0320*/  @!P0 LDG.E.EL R26, desc[UR4][R2.64] ;  /* 0x00000004021a8981 */ /* 0x000f68000c2e1900 */
[----:B------:R-:W5:Y:S01]  /*0330*/  @!P0 LDG.E.EL R23, desc[UR4][R2.64] ;  /* 0x0000000402178981 */ /* 0x000f62000c2e1900 */
[----:B------:R-:W-:Y:S01]  /*0340*/  IMAD.HI R28, R5, 0x17ad2209, RZ ;  /* 0x17ad2209051c7827 */ /* 0x000fe200078e02ff */
[----:B------:R-:W-:-:S02]  /*0350*/  LOP3.LUT R0, R0, 0xffffffc0, RZ, 0xc0, !PT ;  /* 0xffffffc000007812 */ /* 0x000fc400078ec0ff */
[----:B------:R1:W5:Y:S01]  /*0360*/  @!P0 LDG.E.EL R46, desc[UR4][R2.64] ;  /* 0x00000004022e8981 */ /* 0x000362000c2e1900 */
[----:B------:R-:W-:Y:S01]  /*0370*/  IMAD.HI R22, R47, 0x17ad2209, RZ ;  /* 0x17ad22092f167827 */ /* 0x000fe200078e02ff */
[----:B------:R-:W-:-:S03]  /*0380*/  SHF.R.U32.HI R9, RZ, 0x1f, R28 ;  /* 0x0000001fff097819 */ /* 0x000fc6000001161c */
[----:B------:R-:W-:Y:S01]  /*0390*/  IMAD.IADD R0, R5, 0x1, -R0 ;  /* 0x0000000105007824 */ /* 0x000fe200078e0a00 */
[----:B------:R-:W-:Y:S02]  /*03a0*/  LEA.HI.SX32 R28, R28, R9, 0x15 ;  /* 0x000000091c1c7211 */ /* 0x000fe400078faaff */
[----:B-1----:R-:W-:Y:S02]  /*03b0*/  SHF.R.U32.HI R7, RZ, 0x1f, R22 ;  /* 0x0000001fff077819 */ /* 0x002fe40000011616 */
[----:B------:R-:W-:Y:S01]  /*03c0*/  SHF.R.S32.HI R49, RZ, 0x1f, R0 ;  /* 0x0000001fff317819 */ /* 0x000fe20000011400 */
[----:B------:R-:W-:Y:S01]  /*03d0*/  IMAD R20, R28, 0x300, RZ ;  /* 0x000003001c147824 */ /* 0x000fe200078e02ff */
[----:B------:R-:W-:Y:S01]  /*03e0*/  LEA.HI.SX32 R22, R22, R7, 0x15 ;  /* 0x0000000716167211 */ /* 0x000fe200078faaff */
[----:B------:R-:W-:-:S03]  /*03f0*/  IMAD.SHL.U32 R7, R27, 0x40, RZ ;  /* 0x000000401b077824 */ /* 0x000fc600078e00ff */
[--C-:B------:R-:W-:Y:S01]  /*0400*/  SHF.R.S32.HI R14, RZ, 0x1f, R20.reuse ;  /* 0x0000001fff0e7819 */ /* 0x100fe20000011414 */
[----:B------:R-:W-:Y:S01]  /*0410*/  IMAD R6, R22, 0x300, RZ ;  /* 0x0000030016067824 */ /* 0x000fe200078e02ff */
[----:B------:R-:W-:Y:S02]  /*0420*/  IADD3 R20, P2, P3, R7, R0, R20 ;  /* 0x0000000007147210 */ /* 0x000fe40007b5e014 */
[----:B------:R-:W-:Y:S01]  /*0430*/  SHF.R.S32.HI R21, RZ, 0x1f, R7 ;  /* 0x0000001fff157819 */ /* 0x000fe20000011407 */
[----:B------:R-:W-:-:S03]  /*0440*/  IMAD.SHL.U32 R7, R18, 0x40, RZ ;  /* 0x0000004012077824 */ /* 0x000fc600078e00ff */
[----:B------:R-:W-:Y:S02]  /*0450*/  IADD3.X R21, R21, R49, R14, P2, P3 ;  /* 0x0000003115157210 */ /* 0x000fe400017e640e */
[--C-:B------:R-:W-:Y:S01]  /*0460*/  IADD3 R19, P3, P5, R7, R0, R6.reuse ;  /* 0x0000000007137210 */ /* 0x100fe20007d7e006 */
[----:B------:R-:W-:Y:S01]  /*0470*/  IMAD R51, R28, -0x5680, R5 ;  /* 0xffffa9801c337824 */ /* 0x000fe200078e0205 */
[----:B------:R-:W-:Y:S01]  /*0480*/  SHF.R.S32.HI R6, RZ, 0x1f, R6 ;  /* 0x0000001fff067819 */ /* 0x000fe20000011406 */
[----:B------:R-:W1:Y:S01]  /*0490*/  LDC.64 R14, c[0x0][0x238] ;  /* 0x00008e00ff0e7b82 */ /* 0x000e620000000a00 */
[----:B------:R-:W-:-:S04]  /*04a0*/  SHF.R.S32.HI R0, RZ, 0x1f, R7 ;  /* 0x0000001fff007819 */ /* 0x000fc80000011407 */
[----:B------:R-:W-:Y:S02]  /*04b0*/  IADD3.X R49, R0, R49, R6, P3, P5 ;  /* 0x0000003100317210 */ /* 0x000fe40001fea406 */
[----:B0-----:R-:W-:Y:S01]  /*04c0*/  CS2R R2, SRZ ;  /* 0x0000000000027805 */ /* 0x001fe2000001ff00 */
[----:B------:R-:W-:Y:S02]  /*04d0*/  IMAD.MOV.U32 R29, RZ, RZ, RZ ;  /* 0x000000ffff1d7224 */ /* 0x000fe400078e00ff */
[----:B--2---:R-:W-:Y:S01]  /*04e0*/  FADD R10, R10, 9.9999997473787516356e-06 ;  /* 0x3727c5ac0a0a7421 */ /* 0x004fe20000000000 */
[----:B---3--:R-:W-:-:S05]  /*04f0*/  FADD R11, R11, 9.9999997473787516356e-06 ;  /* 0x3727c5ac0b0b7421 */ /* 0x008fca0000000000 */
[----:B------:R-:W0:Y:S01]  /*0500*/  MUFU.SQRT R10, R10 ;  /* 0x0000000a000a7308 */ /* 0x000e220000002000 */
[----:B----4-:R-:W-:-:S07]  /*0510*/  FADD R12, R12, 9.9999997473787516356e-06 ;  /* 0x3727c5ac0c0c7421 */ /* 0x010fce0000000000 */
[----:B------:R-:W2:Y:S01]  /*0520*/  MUFU.SQRT R11, R11 ;  /* 0x0000000b000b7308 */ /* 0x000ea20000002000 */
[----:B-----5:R-:W-:Y:S01]  /*0530*/  FADD R8, R8, 9.9999997473787516356e-06 ;  /* 0x3727c5ac08087421 */ /* 0x020fe20000000000 */
[----:B------:R-:W-:Y:S01]  /*0540*/  FADD R4, R4, 9.9999997473787516356e-06 ;  /* 0x3727c5ac04047421 */ /* 0x000fe20000000000 */
[----:B0-----:R-:W-:-:S05]  /*0550*/  FSETP.GT.AND P4, PT, R10, 8.50705917302346158658e+37, PT ;  /* 0x7e8000000a00780b */ /* 0x001fca0003f84000 */
[----:B------:R-:W0:Y:S01]  /*0560*/  MUFU.SQRT R12, R12 ;  /* 0x0000000c000c7308 */ /* 0x000e220000002000 */
[----:B------:R-:W-:Y:S02]  /*0570*/  FSETP.GEU.AND P2, PT, R10, 1.175494350822287508e-38, PT ;  /* 0x008000000a00780b */ /* 0x000fe40003f4e000 */
[----:B------:R-:W-:Y:S02]  /*0580*/  FSEL R0, R45, 1, P4 ;  /* 0x3f8000002d007808 */ /* 0x000fe40002000000 */
[----:B--2---:R-:W-:-:S03]  /*0590*/  FSETP.GT.AND P6, PT, R11, 8.50705917302346158658e+37, PT ;  /* 0x7e8000000b00780b */ /* 0x004fc60003fc4000 */
[----:B------:R-:W2:Y:S01]  /*05a0*/  MUFU.SQRT R8, R8 ;  /* 0x0000000800087308 */ /* 0x000ea20000002000 */
[----:B------:R-:W-:Y:S02]  /*05b0*/  FSETP.GEU.AND P5, PT, R11, 1.175494350822287508e-38, PT ;  /* 0x008000000b00780b */ /* 0x000fe40003fae000 */
[----:B------:R-:W-:Y:S01]  /*05c0*/  FSEL R7, R45, 1, P6 ;  /* 0x3f8000002d077808 */ /* 0x000fe20003000000 */
[----:B------:R-:W-:Y:S02]  /*05d0*/  @P4 FMUL R10, R10, 0.25 ;  /* 0x3e8000000a0a4820 */ /* 0x000fe40000400000 */
[----:B------:R-:W-:Y:S01]  /*05e0*/  @!P2 FMUL R0, R0, 16777216 ;  /* 0x4b8000000000a820 */ /* 0x000fe20000400000 */
[----:B0-----:R-:W-:Y:S01]  /*05f0*/  FSETP.GT.AND P3, PT, R12, 8.50705917302346158658e+37, PT ;  /* 0x7e8000000c00780b */ /* 0x001fe20003f64000 */
[----:B------:R-:W0:Y:S01]  /*0600*/  MUFU.SQRT R4, R4 ;  /* 0x0000000400047308 */ /* 0x000e220000002000 */
[----:B------:R-:W-:Y:S01]  /*0610*/  @!P2 FMUL R10, R10, 16777216 ;  /* 0x4b8000000a0aa820 */ /* 0x000fe20000400000 */
[----:B------:R-:W-:Y:S01]  /*0620*/  FSETP.GEU.AND P4, PT, R12, 1.175494350822287508e-38, PT ;  /* 0x008000000c00780b */ /* 0x000fe20003f8e000 */
[----:B------:R-:W-:Y:S01]  /*0630*/  @P6 FMUL R11, R11, 0.25 ;  /* 0x3e8000000b0b6820 */ /* 0x000fe20000400000 */
[----:B------:R-:W-:-:S02]  /*0640*/  FSEL R6, R45, 1, P3 ;  /* 0x3f8000002d067808 */ /* 0x000fc40001800000 */
[----:B------:R-:W-:Y:S01]  /*0650*/  @!P5 FMUL R7, R7, 16777216 ;  /* 0x4b8000000707d820 */ /* 0x000fe20000400000 */
[C---:B--2---:R-:W-:Y:S01]  /*0660*/  FSETP.GT.AND P2, PT, R8.reuse, 8.50705917302346158658e+37, PT ;  /* 0x7e8000000800780b */ /* 0x044fe20003f44000 */
[----:B------:R-:W-:Y:S01]  /*0670*/  @!P5 FMUL R11, R11, 16777216 ;  /* 0x4b8000000b0bd820 */ /* 0x000fe20000400000 */
[----:B------:R-:W-:Y:S01]  /*0680*/  FSETP.GEU.AND P6, PT, R8, 1.175494350822287508e-38, PT ;  /* 0x008000000800780b */ /* 0x000fe20003fce000 */
[----:B------:R-:W-:Y:S01]  /*0690*/  FADD R26, R26, 9.9999997473787516356e-06 ;  /* 0x3727c5ac1a1a7421 */ /* 0x000fe20000000000 */
[----:B------:R-:W-:Y:S01]  /*06a0*/  MUFU.RCP R31, R10 ;  /* 0x0000000a001f7308 */ /* 0x000fe20000001000 */
[----:B------:R-:W-:Y:S01]  /*06b0*/  @P3 FMUL R12, R12, 0.25 ;  /* 0x3e8000000c0c3820 */ /* 0x000fe20000400000 */
[----:B0-----:R-:W-:-:S03]  /*06c0*/  FSETP.GT.AND P5, PT, R4, 8.50705917302346158658e+37, PT ;  /* 0x7e8000000400780b */ /* 0x001fc60003fa4000 */
[----:B------:R-:W-:Y:S01]  /*06d0*/  @!P4 FMUL R12, R12, 16777216 ;  /* 0x4b8000000c0cc820 */ /* 0x000fe20000400000 */
[----:B------:R-:W-:Y:S02]  /*06e0*/  FSETP.GEU.AND P3, PT, R4, 1.175494350822287508e-38, PT ;  /* 0x008000000400780b */ /* 0x000fe40003f6e000 */
[----:B------:R-:W0:Y:S01]  /*06f0*/  MUFU.RCP R32, R11 ;  /* 0x0000000b00207308 */ /* 0x000e220000001000 */
[----:B------:R-:W-:-:S04]  /*0700*/  @P2 FMUL R8, R8, 0.25 ;  /* 0x3e80000008082820 */ /* 0x000fc80000400000 */
[----:B------:R-:W-:-:S03]  /*0710*/  @!P6 FMUL R8, R8, 16777216 ;  /* 0x4b8000000808e820 */ /* 0x000fc60000400000 */
[----:B------:R-:W2:Y:S01]  /*0720*/  MUFU.SQRT R30, R26 ;  /* 0x0000001a001e7308 */ /* 0x000ea20000002000 */
[----:B------:R-:W-:-:S04]  /*0730*/  @P5 FMUL R4, R4, 0.25 ;  /* 0x3e80000004045820 */ /* 0x000fc80000400000 */
[----:B------:R-:W-:-:S03]  /*0740*/  @!P3 FMUL R4, R4, 16777216 ;  /* 0x4b8000000404b820 */ /* 0x000fc60000400000 */
[----:B------:R3:W4:Y:S01]  /*0750*/  MUFU.RCP R33, R12 ;  /* 0x0000000c00217308 */ /* 0x0007220000001000 */
[----:B0-----:R-:W-:Y:S01]  /*0760*/  FMUL R32, R32, R7 ;  /* 0x0000000720207220 */ /* 0x001fe20000400000 */
[----:B------:R-:W-:-:S06]  /*0770*/  FADD R23, R23, 9.9999997473787516356e-06 ;  /* 0x3727c5ac17177421 */ /* 0x000fcc0000000000 */
[----:B------:R-:W0:Y:S01]  /*0780*/  MUFU.RCP R34, R8 ;  /* 0x0000000800227308 */ /* 0x000e220000001000 */
[----:B------:R-:W-:-:S07]  /*0790*/  FSEL R9, R45, 1, P2 ;  /* 0x3f8000002d097808 */ /* 0x000fce0001000000 */
[----:B------:R-:W5:Y:S01]  /*07a0*/  MUFU.RCP R10, R4 ;  /* 0x00000004000a7308 */ /* 0x000f620000001000 */
[----:B------:R-:W-:Y:S01]  /*07b0*/  FSEL R7, R45, 1, P5 ;  /* 0x3f8000002d077808 */ /* 0x000fe20002800000 */
[----:B---3--:R-:W-:-:S04]  /*07c0*/  IMAD.WIDE R12, R27, 0x4, R24 ;  /* 0x000000041b0c7825 */ /* 0x008fc800078e0218 */
[----:B------:R-:W-:Y:S01]  /*07d0*/  @!P4 FMUL R6, R6, 16777216 ;  /* 0x4b8000000606c820 */ /* 0x000fe20000400000 */
[----:B------:R-:W-:Y:S01]  /*07e0*/  @!P6 FMUL R9, R9, 16777216 ;  /* 0x4b8000000909e820 */ /* 0x000fe20000400000 */
[----:B--2---:R-:W-:Y:S01]  /*07f0*/  FSETP.GT.AND P4, PT, R30, 8.50705917302346158658e+37, PT ;  /* 0x7e8000001e00780b */ /* 0x004fe20003f84000 */
[----:B------:R-:W-:Y:S01]  /*0800*/  @!P3 FMUL R7, R7, 16777216 ;  /* 0x4b8000000707b820 */ /* 0x000fe20000400000 */
[----:B------:R-:W2:Y:S01]  /*0810*/  MUFU.SQRT R23, R23 ;  /* 0x0000001700177308 */ /* 0x000ea20000002000 */
[----:B------:R-:W-:Y:S01]  /*0820*/  FMUL R31, R31, R0 ;  /* 0x000000001f1f7220 */ /* 0x000fe20000400000 */
[----:B----4-:R-:W-:Y:S01]  /*0830*/  FMUL R33, R33, R6 ;  /* 0x0000000621217220 */ /* 0x010fe20000400000 */
[----:B0-----:R-:W-:Y:S01]  /*0840*/  FMUL R34, R34, R9 ;  /* 0x0000000922227220 */ /* 0x001fe20000400000 */
[----:B------:R-:W3:Y:S01]  /*0850*/  @!P1 LDG.E.EL R35, desc[UR4][R12.64] ;  /* 0x000000040c239981 */ /* 0x000ee2000c2e1900 */
[----:B------:R-:W-:Y:S01]  /*0860*/  CS2R R8, SRZ ;  /* 0x0000000000087805 */ /* 0x000fe2000001ff00 */
[----:B------:R-:W-:-:S02]  /*0870*/  IMAD.MOV.U32 R0, RZ, RZ, RZ ;  /* 0x000000ffff007224 */ /* 0x000fc400078e00ff */
[----:B-----5:R-:W-:Y:S01]  /*0880*/  FMUL R10, R10, R7 ;  /* 0x000000070a0a7220 */ /* 0x020fe20000400000 */
[----:B------:R-:W4:Y:S01]  /*0890*/  @!P1 LDG.E.EL R36, desc[UR4][R12.64] ;  /* 0x000000040c249981 */ /* 0x000f22000c2e1900 */
[----:B------:R-:W-:Y:S01]  /*08a0*/  CS2R R6, SRZ ;  /* 0x0000000000067805 */ /* 0x000fe2000001ff00 */
[----:B------:R-:W-:Y:S01]  /*08b0*/  IMAD.MOV.U32 R4, RZ, RZ, RZ ;  /* 0x000000ffff047224 */ /* 0x000fe200078e00ff */
[C---:B------:R-:W-:Y:S01]  /*08c0*/  FSETP.GEU.AND P5, PT, R30.reuse, 1.175494350822287508e-38, PT ;  /* 0x008000001e00780b */ /* 0x040fe20003fae000 */
[----:B------:R-:W5:Y:S04]  /*08d0*/  @!P1 LDG.E.EL R37, desc[UR4][R12.64] ;  /* 0x000000040c259981 */ /* 0x000f68000c2e1900 */
[----:B------:R0:W3:Y:S01]  /*08e0*/  @!P1 LDG.E.EL R38, desc[UR4][R12.64] ;  /* 0x000000040c269981 */ /* 0x0000e2000c2e1900 */
[----:B------:R-:W-:Y:S01]  /*08f0*/  @P4 FMUL R30, R30, 0.25 ;  /* 0x3e8000001e1e4820 */ /* 0x000fe20000400000 */
[----:B0-----:R-:W-:-:S04]  /*0900*/  IMAD.WIDE R12, R27, 0x4, R16 ;  /* 0x000000041b0c7825 */ /* 0x001fc800078e0210 */
[----:B------:R-:W-:Y:S01]  /*0910*/  IMAD.WIDE R16, R18, 0x4, R16 ;  /* 0x0000000412107825 */ /* 0x000fe200078e0210 */
[----:B--2---:R-:W-:-:S03]  /*0920*/  FSETP.GT.AND P6, PT, R23, 8.50705917302346158658e+37, PT ;  /* 0x7e8000001700780b */ /* 0x004fc60003fc4000 */
[----:B------:R-:W-:Y:S01]  /*0930*/  @!P5 FMUL R30, R30, 16777216 ;  /* 0x4b8000001e1ed820 */ /* 0x000fe20000400000 */
[----:B------:R-:W-:Y:S01]  /*0940*/  IMAD.MOV.U32 R11, RZ, RZ, RZ ;  /* 0x000000ffff0b7224 */ /* 0x000fe200078e00ff */
[----:B------:R-:W2:Y:S04]  /*0950*/  @!P0 LDG.E.EL R9, desc[UR4][R16.64] ;  /* 0x0000000410098981 */ /* 0x000ea8000c2e1900 */
[----:B------:R-:W2:Y:S04]  /*0960*/  @!P0 LDG.E.EL R6, desc[UR4][R16.64] ;  /* 0x0000000410068981 */ /* 0x000ea8000c2e1900 */
[----:B------:R-:W2:Y:S04]  /*0970*/  @!P0 LDG.E.EL R0, desc[UR4][R16.64] ;  /* 0x0000000410008981 */ /* 0x000ea8000c2e1900 */
[----:B------:R0:W2:Y:S01]  /*0980*/  @!P0 LDG.E.EL R4, desc[UR4][R16.64] ;  /* 0x0000000410048981 */ /* 0x0000a2000c2e1900 */
[----:B------:R-:W-:Y:S01]  /*0990*/  IMAD.WIDE R24, R18, 0x4, R24 ;  /* 0x0000000412187825 */ /* 0x000fe200078e0218 */
[----:B------:R-:W-:-:S02]  /*09a0*/  ISETP.GE.AND P3, PT, R27, 0x14e, PT ;  /* 0x0000014e1b00780c */ /* 0x000fc40003f66270 */
[----:B------:R-:W2:Y:S01]  /*09b0*/  @!P1 LDG.E.EL R39, desc[UR4][R12.64] ;  /* 0x000000040c279981 */ /* 0x000ea2000c2e1900 */
[----:B------:R-:W-:-:S03]  /*09c0*/  ISETP.GT.AND P2, PT, R27, 0x14d, !P1 ;  /* 0x0000014d1b00780c */ /* 0x000fc60004f44270 */
[----:B------:R-:W2:Y:S01]  /*09d0*/  @!P1 LDG.E.EL R40, desc[UR4][R12.64] ;  /* 0x000000040c289981 */ /* 0x000ea2000c2e1900 */
[----:B0-----:R-:W-:Y:S01]  /*09e0*/  IMAD R17, R28, 0x5380, R51 ;  /* 0x000053801c117824 */ /* 0x001fe200078e0233 */
[----:B------:R-:W-:Y:S02]  /*09f0*/  FSEL R51, R45, 1, P4 ;  /* 0x3f8000002d337808 */ /* 0x000fe40002000000 */
[----:B------:R-:W2:Y:S03]  /*0a00*/  @!P1 LDG.E.EL R41, desc[UR4][R12.64] ;  /* 0x000000040c299981 */ /* 0x000ea6000c2e1900 */
[----:B------:R-:W-:Y:S01]  /*0a10*/  @!P5 FMUL R51, R51, 16777216 ;  /* 0x4b8000003333d820 */ /* 0x000fe20000400000 */
[C---:B------:R-:W-:Y:S01]  /*0a20*/  FSETP.GEU.AND P5, PT, R23.reuse, 1.175494350822287508e-38, PT ;  /* 0x008000001700780b */ /* 0x040fe20003fae000 */
[----:B------:R-:W-:Y:S01]  /*0a30*/  @P6 FMUL R23, R23, 0.25 ;  /* 0x3e80000017176820 */ /* 0x000fe20000400000 */
[----:B------:R1:W2:Y:S01]  /*0a40*/  @!P1 LDG.E.EL R11, desc[UR4][R12.64] ;  /* 0x000000040c0b9981 */ /* 0x0002a2000c2e1900 */
[----:B------:R0:W0:Y:S01]  /*0a50*/  MUFU.RCP R28, R30 ;  /* 0x0000001e001c7308 */ /* 0x0000220000001000 */
[----:B------:R-:W-:-:S02]  /*0a60*/  ISETP.LT.AND P4, PT, R5, 0x15a00, !P3 ;  /* 0x00015a000500780c */ /* 0x000fc40005f81270 */
[----:B------:R-:W2:Y:S04]  /*0a70*/  @!P0 LDG.E.EL R3, desc[UR4][R24.64] ;  /* 0x0000000418038981 */ /* 0x000ea8000c2e1900 */
[----:B------:R-:W2:Y:S03]  /*0a80*/  @!P0 LDG.E.EL R2, desc[UR4][R24.64] ;  /* 0x0000000418028981 */ /* 0x000ea6000c2e1900 */
[----:B------:R-:W-:Y:S01]  /*0a90*/  @!P5 FMUL R23, R23, 16777216 ;  /* 0x4b8000001717d820 */ /* 0x000fe20000400000 */
[----:B------:R-:W2:Y:S01]  /*0aa0*/  @!P0 LDG.E.EL R7, desc[UR4][R24.64] ;  /* 0x0000000418078981 */ /* 0x000ea2000c2e1900 */
[----:B-1----:R-:W-:Y:S01]  /*0ab0*/  IMAD.WIDE R12, R27, 0x4, R14 ;  /* 0x000000041b0c7825 */ /* 0x002fe200078e020e */
[----:B------:R-:W-:-:S02]  /*0ac0*/  CS2R R26, SRZ ;  /* 0x00000000001a7805 */ /* 0x000fc4000001ff00 */
[----:B------:R1:W2:Y:S01]  /*0ad0*/  @!P0 LDG.E.EL R8, desc[UR4][R24.64] ;  /* 0x0000000418088981 */ /* 0x0002a2000c2e1900 */
[----:B------:R-:W-:Y:S01]  /*0ae0*/  IMAD.WIDE R14, R18, 0x4, R14 ;  /* 0x00000004120e7825 */ /* 0x000fe200078e020e */
[----:B------:R-:W1:Y:S02]  /*0af0*/  MUFU.RCP R23, R23 ;  /* 0x0000001700177308 */ /* 0x000e640000001000 */
[----:B------:R-:W2:Y:S01]  /*0b00*/  @!P1 LDG.E.EL R42, desc[UR4][R12.64] ;  /* 0x000000040c2a9981 */ /* 0x000ea2000c2e1900 */
[----:B------:R-:W-:Y:S01]  /*0b10*/  IMAD.WIDE R16, R17, 0x4, R52 ;  /* 0x0000000411107825 */ /* 0x000fe200078e0234 */
[----:B0-----:R-:W-:Y:S02]  /*0b20*/  FSEL R30, R45, 1, P6 ;  /* 0x3f8000002d1e7808 */ /* 0x001fe40003000000 */
[----:B------:R-:W2:Y:S01]  /*0b30*/  @!P1 LDG.E.EL R43, desc[UR4][R12.64] ;  /* 0x000000040c2b9981 */ /* 0x000ea2000c2e1900 */
[----:B-1----:R-:W-:-:S03]  /*0b40*/  CS2R R24, SRZ ;  /* 0x0000000000187805 */ /* 0x002fc6000001ff00 */
[----:B------:R-:W2:Y:S04]  /*0b50*/  @!P1 LDG.E.EL R44, desc[UR4][R12.64] ;  /* 0x000000040c2c9981 */ /* 0x000ea8000c2e1900 */
[----:B------:R0:W2:Y:S04]  /*0b60*/  @!P1 LDG.E.EL R24, desc[UR4][R12.64] ;  /* 0x000000040c189981 */ /* 0x0000a8000c2e1900 */
[----:B------:R-:W2:Y:S04]  /*0b70*/  @!P0 LDG.E.EL R26, desc[UR4][R14.64] ;  /* 0x000000040e1a8981 */ /* 0x000ea8000c2e1900 */
[----:B------:R-:W2:Y:S01]  /*0b80*/  @!P0 LDG.E.EL R25, desc[UR4][R14.64] ;  /* 0x000000040e198981 */ /* 0x000ea2000c2e1900 */
[----:B0-----:R-:W-:-:S03]  /*0b90*/  CS2R R12, SRZ ;  /* 0x00000000000c7805 */ /* 0x001fc6000001ff00 */
[----:B------:R-:W2:Y:S04]  /*0ba0*/  @!P0 LDG.E.EL R27, desc[UR4][R14.64] ;  /* 0x000000040e1b8981 */ /* 0x000ea8000c2e1900 */
[----:B------:R0:W2:Y:S01]  /*0bb0*/  @!P0 LDG.E.EL R29, desc[UR4][R14.64] ;  /* 0x000000040e1d8981 */ /* 0x0000a2000c2e1900 */
[----:B------:R-:W-:Y:S01]  /*0bc0*/  FMUL R28, R28, R51 ;  /* 0x000000331c1c7220 */ /* 0x000fe20000400000 */
[----:B------:R-:W-:Y:S01]  /*0bd0*/  @!P5 FMUL R30, R30, 16777216 ;  /* 0x4b8000001e1ed820 */ /* 0x000fe20000400000 */
[----:B------:R-:W-:Y:S01]  /*0be0*/  IMAD R51, R22, -0x5680, R47 ;  /* 0xffffa98016337824 */ /* 0x000fe200078e022f */
[----:B0-----:R-:W-:-:S03]  /*0bf0*/  CS2R R14, SRZ ;  /* 0x00000000000e7805 */ /* 0x001fc6000001ff00 */
[----:B------:R-:W-:-:S03]  /*0c00*/  IMAD R51, R22, 0x5380, R51 ;  /* 0x0000538016337824 */ /* 0x000fc600078e0233 */
[----:B------:R0:W2:Y:S01]  /*0c10*/  @P4 LDG.E.128 R12, desc[UR4][R16.64] ;  /* 0x00000004100c4981 */ /* 0x0000a2000c1e1d00 */
[----:B------:R-:W-:Y:S01]  /*0c20*/  FMUL R30, R23, R30 ;  /* 0x0000001e171e7220 */ /* 0x000fe20000400000 */
[----:B------:R-:W-:Y:S02]  /*0c30*/  IMAD.MOV.U32 R22, RZ, RZ, RZ ;  /* 0x000000ffff167224 */ /* 0x000fe400078e00ff */
[----:B------:R-:W-:Y:S01]  /*0c40*/  IMAD.MOV.U32 R23, RZ, RZ, RZ ;  /* 0x000000ffff177224 */ /* 0x000fe200078e00ff */
[----:B0-----:R-:W-:-:S04]  /*0c50*/  LEA R16, P5, R20, UR6, 0x2 ;  /* 0x0000000614107c11 */ /* 0x001fc8000f8a10ff */
[----:B------:R-:W-:Y:S02]  /*0c60*/  LEA.HI.X R17, R20, UR7, R21, 0x2, P5 ;  /* 0x0000000714117c11 */ /* 0x000fe4000a8f1415 */
[----:B------:R-:W-:-:S06]  /*0c70*/  CS2R R20, SRZ ;  /* 0x0000000000147805 */ /* 0x000fcc000001ff00 */
[----:B------:R0:W3:Y:S01]  /*0c80*/  @P2 LDG.E.128 R20, desc[UR4][R16.64+-0x14e00] ;  /* 0xfeb2000410142981 */ /* 0x0000e2000c1e1d00 */
[----:B------:R-:W-:-:S04]  /*0c90*/  FADD R50, R46, 9.9999997473787516356e-06 ;  /* 0x3727c5ac2e327421 */ /* 0x000fc80000000000 */
[----:B------:R-:W1:Y:S02]  /*0ca0*/  MUFU.SQRT R46, R50 ;  /* 0x00000032002e7308 */ /* 0x000e640000002000 */
[C---:B-1----:R-:W-:Y:S02]  /*0cb0*/  FSETP.GT.AND P5, PT, R46.reuse, 8.50705917302346158658e+37, PT ;  /* 0x7e8000002e00780b */ /* 0x042fe40003fa4000 */
[----:B------:R-:W-:Y:S02]  /*0cc0*/  FSETP.GEU.AND P6, PT, R46, 1.175494350822287508e-38, PT ;  /* 0x008000002e00780b */ /* 0x000fe40003fce000 */
[----:B------:R-:W-:-:S09]  /*0cd0*/  FSEL R45, R45, 1, P5 ;  /* 0x3f8000002d2d7808 */ /* 0x000fd20002800000 */
[----:B------:R-:W-:Y:S01]  /*0ce0*/  @P5 FMUL R46, R46, 0.25 ;  /* 0x3e8000002e2e5820 */ /* 0x000fe20000400000 */
[----:B------:R-:W-:Y:S01]  /*0cf0*/  ISETP.GE.AND P5, PT, R18, 0x14e, PT ;  /* 0x0000014e1200780c */ /* 0x000fe20003fa6270 */
[----:B------:R-:W-:Y:S02]  /*0d00*/  @!P6 FMUL R45, R45, 16777216 ;  /* 0x4b8000002d2de820 */ /* 0x000fe40000400000 */
[----:B------:R-:W-:Y:S01]  /*0d10*/  @!P6 FMUL R46, R46, 16777216 ;  /* 0x4b8000002e2ee820 */ /* 0x000fe20000400000 */
[----:B------:R-:W-:Y:S01]  /*0d20*/  ISETP.LT.AND P6, PT, R47, 0x15a00, !P5 ;  /* 0x00015a002f00780c */ /* 0x000fe20006fc1270 */
[----:B------:R-:W-:Y:S01]  /*0d30*/  IMAD.WIDE R52, R51, 0x4, R52 ;  /* 0x0000000433347825 */ /* 0x000fe200078e0234 */
[----:B--2---:R-:W-:Y:S02]  /*0d40*/  SEL R48, R12, RZ, P4 ;  /* 0x000000ff0c307207 */ /* 0x004fe40002000000 */
[----:B------:R-:W-:Y:S02]  /*0d50*/  SEL R47, R13, RZ, P4 ;  /* 0x000000ff0d2f7207 */ /* 0x000fe40002000000 */
[----:B0-----:R-:W-:-:S02]  /*0d60*/  SEL R16, R14, RZ, P4 ;  /* 0x000000ff0e107207 */ /* 0x001fc40002000000 */
[----:B------:R-:W-:Y:S02]  /*0d70*/  SEL R17, R15, RZ, P4 ;  /* 0x000000ff0f117207 */ /* 0x000fe40002000000 */
[----:B------:R-:W-:-:S04]  /*0d80*/  LEA R50, P4, R19, UR6, 0x2 ;  /* 0x0000000613327c11 */ /* 0x000fc8000f8810ff */
[----:B------:R-:W-:Y:S02]  /*0d90*/  LEA.HI.X R51, R19, UR7, R49, 0x2, P4 ;  /* 0x0000000713337c11 */ /* 0x000fe4000a0f1431 */
[----:B------:R-:W-:Y:S02]  /*0da0*/  ISETP.GT.AND P4, PT, R18, 0x14d, !P0 ;  /* 0x0000014d1200780c */ /* 0x000fe40004784270 */
[----:B------:R-:W-:Y:S02]  /*0db0*/  CS2R R12, SRZ ;  /* 0x00000000000c7805 */ /* 0x000fe4000001ff00 */
[----:B------:R-:W-:Y:S02]  /*0dc0*/  CS2R R14, SRZ ;  /* 0x00000000000e7805 */ /* 0x000fe4000001ff00 */
[----:B---3--:R-:W-:-:S04]  /*0dd0*/  SEL R19, R22, RZ, P2 ;  /* 0x000000ff16137207 */ /* 0x008fc80001000000 */
[----:B------:R0:W2:Y:S01]  /*0de0*/  @P6 LDG.E.128 R12, desc[UR4][R52.64] ;  /* 0x00000004340c6981 */ /* 0x0000a2000c1e1d00 */
[----:B------:R-:W-:Y:S02]  /*0df0*/  SEL R18, R23, RZ, P2 ;  /* 0x000000ff17127207 */ /* 0x000fe40001000000 */
[----:B------:R-:W-:Y:S02]  /*0e00*/  SEL R22, R16, R19, !P3 ;  /* 0x0000001310167207 */ /* 0x000fe40005800000 */
[----:B------:R-:W-:Y:S02]  /*0e10*/  SEL R23, R17, R18, !P3 ;  /* 0x0000001211177207 */ /* 0x000fe40005800000 */
[----:B------:R-:W-:Y:S02]  /*0e20*/  CS2R R16, SRZ ;  /* 0x0000000000107805 */ /* 0x000fe4000001ff00 */
[----:B------:R-:W-:-:S06]  /*0e30*/  CS2R R18, SRZ ;  /* 0x0000000000127805 */ /* 0x000fcc000001ff00 */
[----:B------:R-:W3:Y:S01]  /*0e40*/  @P4 LDG.E.128 R16, desc[UR4][R50.64+-0x14e00] ;  /* 0xfeb2000432104981 */ /* 0x000ee2000c1e1d00 */
[----:B------:R-:W-:Y:S02]  /*0e50*/  SEL R49, R20, RZ, P2 ;  /* 0x000000ff14317207 */ /* 0x000fe40001000000 */
[----:B0-----:R-:W-:Y:S02]  /*0e60*/  SEL R52, R21, RZ, P2 ;  /* 0x000000ff15347207 */ /* 0x001fe40001000000 */
[----:B------:R-:W-:Y:S02]  /*0e70*/  SEL R20, R48, R49, !P3 ;  /* 0x0000003130147207 */ /* 0x000fe40005800000 */
[----:B------:R-:W-:Y:S01]  /*0e80*/  SEL R21, R47, R52, !P3 ;  /* 0x000000342f157207 */ /* 0x000fe20005800000 */
[----:B------:R-:W-:Y:S02]  /*0e90*/  FADD R47, R23, -R38 ;  /* 0x80000026172f7221 */ /* 0x000fe40000000000 */
[----:B------:R-:W-:-:S02]  /*0ea0*/  FADD R38, R20, -R35 ;  /* 0x8000002314267221 */ /* 0x000fc40000000000 */
[----:B----4-:R-:W-:Y:S01]  /*0eb0*/  FADD R35, R21, -R36 ;  /* 0x8000002415237221 */ /* 0x010fe20000000000 */
[----:B-----5:R-:W-:Y:S01]  /*0ec0*/  FADD R48, R22, -R37 ;  /* 0x8000002516307221 */ /* 0x020fe20000000000 */
[----:B------:R-:W-:Y:S02]  /*0ed0*/  FMUL R37, R34, R47 ;  /* 0x0000002f22257220 */ /* 0x000fe40000400000 */
[----:B------:R-:W-:Y:S01]  /*0ee0*/  FMUL R36, R32, R35 ;  /* 0x0000002320247220 */ /* 0x000fe20000400000 */
[----:B------:R-:W-:Y:S01]  /*0ef0*/  FMUL R47, R33, R48 ;  /* 0x00000030212f7220 */ /* 0x000fe20000400000 */
[----:B------:R-:W0:Y:S01]  /*0f00*/  LDC.64 R34, c[0x0][0x240] ;  /* 0x00009000ff227b82 */ /* 0x000e220000000a00 */
[----:B------:R-:W1:Y:S07]  /*0f10*/  MUFU.RCP R46, R46 ;  /* 0x0000002e002e7308 */ /* 0x000e6e0000001000 */
[----:B------:R-:W4:Y:S01]  /*0f20*/  LDC.64 R32, c[0x0][0x248] ;  /* 0x00009200ff207b82 */ /* 0x000f220000000a00 */
[----:B------:R-:W-:Y:S01]  /*0f30*/  FMUL R31, R31, R38 ;  /* 0x000000261f1f7220 */ /* 0x000fe20000400000 */
[----:B------:R-:W-:Y:S01]  /*0f40*/  FFMA R40, R36, R40, R43 ;  /* 0x0000002824287223 */ /* 0x000fe2000000002b */
[----:B------:R-:W-:Y:S01]  /*0f50*/  FFMA R41, R47, R41, R44 ;  /* 0x000000292f297223 */ /* 0x000fe2000000002c */
[----:B------:R-:W-:Y:S01]  /*0f60*/  FFMA R24, R37, R11, R24 ;  /* 0x0000000b25187223 */ /* 0x000fe20000000018 */
[----:B------:R-:W-:Y:S01]  /*0f70*/  FFMA R39, R31, R39, R42 ;  /* 0x000000271f277223 */ /* 0x000fe2000000002a */
[----:B-1----:R-:W-:-:S03]  /*0f80*/  FMUL R45, R46, R45 ;  /* 0x0000002d2e2d7220 */ /* 0x002fc60000400000 */
[----:B------:R-:W-:Y:S02]  /*0f90*/  FSETP.GEU.AND P2, PT, R24, RZ, PT ;  /* 0x000000ff1800720b */ /* 0x000fe40003f4e000 */
[----:B------:R-:W-:Y:S01]  /*0fa0*/  FSETP.GEU.AND P3, PT, R41, RZ, PT ;  /* 0x000000ff2900720b */ /* 0x000fe20003f6e000 */
[----:B0-----:R-:W-:-:S04]  /*0fb0*/  IMAD.WIDE R34, R5, 0x4, R34 ;  /* 0x0000000405227825 */ /* 0x001fc800078e0222 */
[----:B----4-:R-:W-:Y:S01]  /*0fc0*/  IMAD.WIDE R32, R5, 0x4, R32 ;  /* 0x0000000405207825 */ /* 0x010fe200078e0220 */
[----:B------:R0:W-:Y:S01]  /*0fd0*/  @!P1 STG.E.128 desc[UR4][R34.64], R20 ;  /* 0x0000001422009986 */ /* 0x0001e2000c101d04 */
[----:B--2---:R-:W-:Y:S02]  /*0fe0*/  SEL R12, R12, RZ, P6 ;  /* 0x000000ff0c0c7207 */ /* 0x004fe40003000000 */
[----:B------:R-:W-:Y:S02]  /*0ff0*/  SEL R13, R13, RZ, P6 ;  /* 0x000000ff0d0d7207 */ /* 0x000fe40003000000 */
[----:B------:R-:W-:Y:S02]  /*1000*/  SEL R15, R15, RZ, P6 ;  /* 0x000000ff0f0f7207 */ /* 0x000fe40003000000 */
[----:B------:R-:W-:Y:S02]  /*1010*/  SEL R14, R14, RZ, P6 ;  /* 0x000000ff0e0e7207 */ /* 0x000fe40003000000 */
[----:B---3--:R-:W-:-:S02]  /*1020*/  @P5 SEL R12, R16, RZ, P4 ;  /* 0x000000ff100c5207 */ /* 0x008fc40002000000 */
[----:B------:R-:W-:Y:S02]  /*1030*/  @P5 SEL R13, R17, RZ, P4 ;  /* 0x000000ff110d5207 */ /* 0x000fe40002000000 */
[----:B------:R-:W-:Y:S02]  /*1040*/  @P5 SEL R15, R19, RZ, P4 ;  /* 0x000000ff130f5207 */ /* 0x000fe40002000000 */
[----:B------:R-:W-:Y:S01]  /*1050*/  @P5 SEL R14, R18, RZ, P4 ;  /* 0x000000ff120e5207 */ /* 0x000fe20002000000 */
[----:B------:R-:W-:Y:S01]  /*1060*/  FADD R3, R12, -R3 ;  /* 0x800000030c037221 */ /* 0x000fe20000000000 */
[----:B------:R-:W-:Y:S01]  /*1070*/  FADD R11, R13, -R2 ;  /* 0x800000020d0b7221 */ /* 0x000fe20000000000 */
[----:B------:R-:W-:Y:S02]  /*1080*/  FADD R8, R15, -R8 ;  /* 0x800000080f087221 */ /* 0x000fe40000000000 */
[----:B------:R-:W-:Y:S01]  /*1090*/  FADD R7, R14, -R7 ;  /* 0x800000070e077221 */ /* 0x000fe20000000000 */
[----:B------:R-:W-:Y:S01]  /*10a0*/  FMUL R3, R10, R3 ;  /* 0x000000030a037220 */ /* 0x000fe20000400000 */
[----:B------:R-:W-:Y:S01]  /*10b0*/  FSETP.GEU.AND P4, PT, R40, RZ, PT ;  /* 0x000000ff2800720b */ /* 0x000fe20003f8e000 */
[----:B------:R-:W-:Y:S01]  /*10c0*/  FMUL R28, R28, R11 ;  /* 0x0000000b1c1c7220 */ /* 0x000fe20000400000 */
[----:B------:R-:W-:Y:S01]  /*10d0*/  FSETP.GEU.AND P5, PT, R39, RZ, PT ;  /* 0x000000ff2700720b */ /* 0x000fe20003fae000 */
[----:B------:R-:W-:Y:S01]  /*10e0*/  FMUL R2, R45, R8 ;  /* 0x000000082d027220 */ /* 0x000fe20000400000 */
[----:B------:R-:W-:Y:S01]  /*10f0*/  FMUL R30, R30, R7 ;  /* 0x000000071e1e7220 */ /* 0x000fe20000400000 */
[----:B------:R-:W-:Y:S01]  /*1100*/  FFMA R3, R3, R9, R26 ;  /* 0x0000000903037223 */ /* 0x000fe2000000001a */
[----:B------:R-:W-:Y:S01]  /*1110*/  SEL R11, R24, RZ, P2 ;  /* 0x000000ff180b7207 */ /* 0x000fe20001000000 */
[----:B------:R-:W-:Y:S01]  /*1120*/  FFMA R6, R28, R6, R25 ;  /* 0x000000061c067223 */ /* 0x000fe20000000019 */
[----:B------:R-:W-:Y:S01]  /*1130*/  SEL R10, R41, RZ, P3 ;  /* 0x000000ff290a7207 */ /* 0x000fe20001800000 */
[----:B------:R-:W-:Y:S01]  /*1140*/  FFMA R2, R2, R4, R29 ;  /* 0x0000000402027223 */ /* 0x000fe2000000001d */
[----:B------:R-:W-:Y:S01]  /*1150*/  SEL R9, R40, RZ, P4 ;  /* 0x000000ff28097207 */ /* 0x000fe20002000000 */
[----:B------:R-:W-:Y:S01]  /*1160*/  FFMA R0, R30, R0, R27 ;  /* 0x000000001e007223 */ /* 0x000fe2000000001b */
[----:B------:R-:W-:Y:S01]  /*1170*/  SEL R8, R39, RZ, P5 ;  /* 0x000000ff27087207 */ /* 0x000fe20002800000 */
[----:B------:R0:W-:Y:S01]  /*1180*/  @!P0 STG.E.128 desc[UR4][R34.64+0x800], R12 ;  /* 0x0008000c22008986 */ /* 0x0001e2000c101d04 */
[----:B------:R-:W-:-:S02]  /*1190*/  FSETP.GEU.AND P3, PT, R6, RZ, PT ;  /* 0x000000ff0600720b */ /* 0x000fc40003f6e000 */
[----:B------:R-:W-:Y:S01]  /*11a0*/  FSETP.GEU.AND P2, PT, R0, RZ, PT ;  /* 0x000000ff0000720b */ /* 0x000fe20003f4e000 */
[----:B------:R0:W-:Y:S01]  /*11b0*/  @!P1 STG.E.128 desc[UR4][R32.64], R8 ;  /* 0x0000000820009986 */ /* 0x0001e2000c101d04 */
[C---:B------:R-:W-:Y:S02]  /*11c0*/  FSETP.GEU.AND P1, PT, R2.reuse, RZ, PT ;  /* 0x000000ff0200720b */ /* 0x040fe40003f2e000 */
[----:B------:R-:W-:Y:S02]  /*11d0*/  FSETP.GEU.AND P4, PT, R3, RZ, PT ;  /* 0x000000ff0300720b */ /* 0x000fe40003f8e000 */
[----:B------:R-:W-:Y:S02]  /*11e0*/  SEL R19, R2, RZ, P1 ;  /* 0x000000ff02137207 */ /* 0x000fe40000800000 */
[----:B------:R-:W-:Y:S02]  /*11f0*/  SEL R18, R0, RZ, P2 ;  /* 0x000000ff00127207 */ /* 0x000fe40001000000 */
[----:B------:R-:W-:-:S02]  /*1200*/  SEL R17, R6, RZ, P3 ;  /* 0x000000ff06117207 */ /* 0x000fc40001800000 */
[----:B------:R-:W-:Y:S01]  /*1210*/  SEL R16, R3, RZ, P4 ;  /* 0x000000ff03107207 */ /* 0x000fe20002000000 */
[----:B0-----:R-:W-:Y:S06]  /*1220*/  @P0 EXIT ;  /* 0x000000000000094d */ /* 0x001fec0003800000 */
[----:B------:R-:W-:Y:S01]  /*1230*/  STG.E.128 desc[UR4][R32.64+0x800], R16 ;  /* 0x0008001020007986 */ /* 0x000fe2000c101d04 */
[----:B------:R-:W-:Y:S05]  /*1240*/  EXIT ;  /* 0x000000000000794d */ /* 0x000fea0003800000 */
.L_x_0:
[----:B------:R-:W-:-:S00]  /*1250*/  BRA `(.L_x_0) ;  /* 0xfffffffc00fc7947 */ /* 0x000fc0000383ffff */
[----:B------:R-:W-:-:S00]  /*1260*/  NOP ;  /* 0x0000000000007918 */ /* 0x000fc00000000000 */
        /* <DEDUP_REMOVED lines=9> */
.L_x_1:


//--------------------- .nv.global.init           --------------------------
	.section	.nv.global.init,"aw",@progbits
.nv.global.init:
	.type		_$_str,@object
	.size		_$_str,(_$_str_$_2 - _$_str)
_$_str:
        /*0000*/ 	.byte	0x5f, 0x5f, 0x43, 0x55, 0x44, 0x41, 0x5f, 0x46, 0x54, 0x5a, 0x00
	.type		_$_str_$_2,@object
	.size		_$_str_$_2,(.L_1 - _$_str_$_2)
_$_str_$_2:
        /*000b*/ 	.byte	0x5f, 0x5f, 0x43, 0x55, 0x44, 0x41, 0x5f, 0x50, 0x52, 0x45, 0x43, 0x5f, 0x53, 0x51, 0x52, 0x54
        /*001b*/ 	.byte	0x00
.L_1:


//--------------------- .nv.constant0.triton_poi_fused__native_batch_norm_legit_no_training_cat_relu_44 --------------------------
	.section	.nv.constant0.triton_poi_fused__native_batch_norm_legit_no_training_cat_relu_44,"a",@progbits
	.sectionflags	@""
	.align	4
.nv.constant0.triton_poi_fused__native_batch_norm_legit_no_training_cat_relu_44:
	.zero		596
